//
// Generated by NVIDIA NVVM Compiler
//
// Compiler Build ID: CL-36424714
// Cuda compilation tools, release 13.0, V13.0.88
// Based on NVVM 20.0.0
//

.version 9.0
.target sm_100
.address_size 64

	// .globl	_Z4loopi
.extern .func  (.param .b32 func_retval0) vprintf
(
	.param .b64 vprintf_param_0,
	.param .b64 vprintf_param_1
)
;
.global .align 1 .b8 $str[29] = {84, 104, 105, 115, 32, 105, 115, 32, 105, 116, 101, 114, 97, 116, 105, 111, 110, 32, 110, 117, 109, 98, 101, 114, 32, 37, 100, 10};

.visible .entry _Z4loopi(
	.param .u32 _Z4loopi_param_0
)
{
	.local .align 8 .b8 	__local_depot0[8];
	.reg .b64 	%SP;
	.reg .b64 	%SPL;
	.reg .pred 	%p<2>;
	.reg .b32 	%r<8>;
	.reg .b64 	%rd<5>;

	mov.u64 	%SPL, __local_depot0;
	cvta.local.u64 	%SP, %SPL;
	ld.param.u32 	%r2, [_Z4loopi_param_0];
	mov.u32 	%r3, %ntid.x;
	mov.u32 	%r4, %ctaid.x;
	mov.u32 	%r5, %tid.x;
	mad.lo.s32 	%r1, %r3, %r4, %r5;
	setp.ge.s32 	%p1, %r1, %r2;
	@%p1 bra 	$L__BB0_2;
	add.u64 	%rd1, %SP, 0;
	add.u64 	%rd2, %SPL, 0;
	st.local.u32 	[%rd2], %r1;
	mov.u64 	%rd3, $str;
	cvta.global.u64 	%rd4, %rd3;
	{ // callseq 0, 0
	.param .b64 param0;
	st.param.b64 	[param0], %rd4;
	.param .b64 param1;
	st.param.b64 	[param1], %rd1;
	.param .b32 retval0;
	call.uni (retval0), 
	vprintf, 
	(
	param0, 
	param1
	);
	ld.param.b32 	%r6, [retval0];
	} // callseq 0
$L__BB0_2:
	ret;

}


// ===== COMPILED SASS (sm_100) =====

	.target	sm_100

	.elftype	@"ET_EXEC"


//--------------------- .note.nv.tkinfo           --------------------------
	.section	.note.nv.tkinfo,"",@"SHT_NOTE"
	.sectionflags	@"SHF_NOTE_NV_TKINFO"
	.tkinfo
        /*0018*/ 	.word	0x00000002
        /*0030*/ 	.string	""
        /*0030*/ 	.string	"ptxas"
        /*0030*/ 	.string	"Cuda compilation tools, release 13.0, V13.0.88"
        /*0030*/ 	.string	"Build cuda_13.0.r13.0/compiler.36424714_0"
        /*0030*/ 	.string	"-arch sm_100 -m 64 "



//--------------------- .note.nv.cuinfo           --------------------------
	.section	.note.nv.cuinfo,"",@"SHT_NOTE"
	.sectionflags	@"SHF_NOTE_NV_CUINFO"
        /*0018*/ 	.short	0x0002
        /*001a*/ 	.short	0x0064
        /*001c*/ 	.short	0x0082
	.zero		2


//--------------------- .nv.info                  --------------------------
	.section	.nv.info,"",@"SHT_CUDA_INFO"
	.align	4


	//----- nvinfo : EIATTR_REGCOUNT
	.align		4
        /*0000*/ 	.byte	0x04, 0x2f
        /*0002*/ 	.short	(.L_2 - .L_1)
	.align		4
.L_1:
        /*0004*/ 	.word	index@(_Z4loopi)
        /*0008*/ 	.word	0x00000018


	//----- nvinfo : EIATTR_FRAME_SIZE
	.align		4
.L_2:
        /*000c*/ 	.byte	0x04, 0x11
        /*000e*/ 	.short	(.L_4 - .L_3)
	.align		4
.L_3:
        /*0010*/ 	.word	index@(_Z4loopi)
        /*0014*/ 	.word	0x00000008


	//----- nvinfo : EIATTR_MIN_STACK_SIZE
	.align		4
.L_4:
        /*0018*/ 	.byte	0x04, 0x12
        /*001a*/ 	.short	(.L_6 - .L_5)
	.align		4
.L_5:
        /*001c*/ 	.word	index@(_Z4loopi)
        /*0020*/ 	.word	0x00000008
.L_6:


//--------------------- .nv.compat                --------------------------
	.section	.nv.compat,"",@"SHT_CUDA_COMPAT_INFO"
	.align	4
        /*0000*/ 	.byte	0x02, 0x09, 0x00, 0x00, 0x02, 0x02, 0x01, 0x00, 0x02, 0x05, 0x05, 0x00, 0x03, 0x07, 0x01, 0x01
        /*0010*/ 	.byte	0x02, 0x03, 0x00, 0x00, 0x02, 0x06, 0x01, 0x00, 0x04, 0x0b, 0x08, 0x00, 0x09, 0x00, 0x00, 0x00
        /*0020*/ 	.byte	0x00, 0x00, 0x00, 0x00


//--------------------- .nv.info._Z4loopi         --------------------------
	.section	.nv.info._Z4loopi,"",@"SHT_CUDA_INFO"
	.sectionflags	@""
	.align	4


	//----- nvinfo : EIATTR_CUDA_API_VERSION
	.align		4
        /*0000*/ 	.byte	0x04, 0x37
        /*0002*/ 	.short	(.L_8 - .L_7)
.L_7:
        /*0004*/ 	.word	0x00000082


	//----- nvinfo : EIATTR_KPARAM_INFO
	.align		4
.L_8:
        /*0008*/ 	.byte	0x04, 0x17
        /*000a*/ 	.short	(.L_10 - .L_9)
.L_9:
        /*000c*/ 	.word	0x00000000
        /*0010*/ 	.short	0x0000
        /*0012*/ 	.short	0x0000
        /*0014*/ 	.byte	0x00, 0xf0, 0x11, 0x00


	//----- nvinfo : EIATTR_SPARSE_MMA_MASK
	.align		4
.L_10:
        /*0018*/ 	.byte	0x03, 0x50
        /*001a*/ 	.short	0x0000


	//----- nvinfo : EIATTR_MAXREG_COUNT
	.align		4
        /*001c*/ 	.byte	0x03, 0x1b
        /*001e*/ 	.short	0x00ff


	//----- nvinfo : EIATTR_EXTERNS
	.align		4
        /*0020*/ 	.byte	0x04, 0x0f
        /*0022*/ 	.short	(.L_12 - .L_11)


	//   ....[0]....
	.align		4
.L_11:
        /*0024*/ 	.word	index@(vprintf)


	//----- nvinfo : EIATTR_MERCURY_ISA_VERSION
	.align		4
.L_12:
        /*0028*/ 	.byte	0x03, 0x5f
        /*002a*/ 	.short	0x0101


	//----- nvinfo : EIATTR_VRC_CTA_INIT_COUNT
	.align		4
        /*002c*/ 	.byte	0x02, 0x4a
	.zero		1
	.zero		1


	//----- nvinfo : EIATTR_SYSCALL_OFFSETS
	.align		4
        /*0030*/ 	.byte	0x04, 0x46
        /*0032*/ 	.short	(.L_14 - .L_13)


	//   ....[0]....
.L_13:
        /*0034*/ 	.word	0x00000140


	//----- nvinfo : EIATTR_EXIT_INSTR_OFFSETS
	.align		4
.L_14:
        /*0038*/ 	.byte	0x04, 0x1c
        /*003a*/ 	.short	(.L_16 - .L_15)


	//   ....[0]....
.L_15:
        /*003c*/ 	.word	0x000000c0


	//   ....[1]....
        /*0040*/ 	.word	0x00000150


	//----- nvinfo : EIATTR_CRS_STACK_SIZE
	.align		4
.L_16:
        /*0044*/ 	.byte	0x04, 0x1e
        /*0046*/ 	.short	(.L_18 - .L_17)
.L_17:
        /*0048*/ 	.word	0x00000000


	//----- nvinfo : EIATTR_CBANK_PARAM_SIZE
	.align		4
.L_18:
        /*004c*/ 	.byte	0x03, 0x19
        /*004e*/ 	.short	0x0004


	//----- nvinfo : EIATTR_PARAM_CBANK
	.align		4
        /*0050*/ 	.byte	0x04, 0x0a
        /*0052*/ 	.short	(.L_20 - .L_19)
	.align		4
.L_19:
        /*0054*/ 	.word	index@(.nv.constant0._Z4loopi)
        /*0058*/ 	.short	0x0380
        /*005a*/ 	.short	0x0004


	//----- nvinfo : EIATTR_SW_WAR
	.align		4
.L_20:
        /*005c*/ 	.byte	0x04, 0x36
        /*005e*/ 	.short	(.L_22 - .L_21)
.L_21:
        /*0060*/ 	.word	0x00000008
.L_22:


//--------------------- .nv.callgraph             --------------------------
	.section	.nv.callgraph,"",@"SHT_CUDA_CALLGRAPH"
	.align	4
	.sectionentsize	8
	.align		4
        /*0000*/ 	.word	0x00000000
	.align		4
        /*0004*/ 	.word	0xffffffff
	.align		4
        /*0008*/ 	.word	index@(_Z4loopi)
	.align		4
        /*000c*/ 	.word	index@(vprintf)
	.align		4
        /*0010*/ 	.word	0x00000000
	.align		4
        /*0014*/ 	.word	0xfffffffe
	.align		4
        /*0018*/ 	.word	0x00000000
	.align		4
        /*001c*/ 	.word	0xfffffffd
	.align		4
        /*0020*/ 	.word	0x00000000
	.align		4
        /*0024*/ 	.word	0xfffffffc


//--------------------- .nv.constant4             --------------------------
	.section	.nv.constant4,"a",@progbits
	.align	8
	.align		8
.nv.constant4:
        /*0000*/ 	.dword	vprintf
	.align		8
        /*0008*/ 	.dword	$str


//--------------------- .text._Z4loopi            --------------------------
	.section	.text._Z4loopi,"ax",@progbits
	.align	128
        .global         _Z4loopi
        .type           _Z4loopi,@function
        .size           _Z4loopi,(.L_x_2 - _Z4loopi)
        .other          _Z4loopi,@"STO_CUDA_ENTRY STV_DEFAULT"
_Z4loopi:
.text._Z4loopi:
[----:B------:R-:W0:Y:S01]  /*0000*/  LDC R1, c[0x0][0x37c] ;  /* 0x0000df00ff017b82 */ /* 0x000e220000000800 */
[----:B------:R-:W1:Y:S01]  /*0010*/  S2R R0, SR_CTAID.X ;  /* 0x0000000000007919 */ /* 0x000e620000002500 */
[----:B------:R-:W2:Y:S01]  /*0020*/  LDCU UR5, c[0x0][0x2fc] ;  /* 0x00005f80ff0577ac */ /* 0x000ea20008000800 */
[----:B0-----:R-:W-:Y:S01]  /*0030*/  VIADD R1, R1, 0xfffffff8 ;  /* 0xfffffff801017836 */ /* 0x001fe20000000000 */
[----:B------:R-:W1:Y:S01]  /*0040*/  S2R R3, SR_TID.X ;  /* 0x0000000000037919 */ /* 0x000e620000002100 */
[----:B------:R-:W1:Y:S01]  /*0050*/  LDCU UR6, c[0x0][0x360] ;  /* 0x00006c00ff0677ac */ /* 0x000e620008000800 */
[----:B------:R-:W0:Y:S01]  /*0060*/  LDCU UR7, c[0x0][0x380] ;  /* 0x00007000ff0777ac */ /* 0x000e220008000800 */
[----:B------:R-:W3:Y:S02]  /*0070*/  LDCU UR4, c[0x0][0x2f8] ;  /* 0x00005f00ff0477ac */ /* 0x000ee40008000800 */
[----:B---3--:R-:W-:Y:S01]  /*0080*/  IADD3 R6, P1, PT, R1, UR4, RZ ;  /* 0x0000000401067c10 */ /* 0x008fe2000ff3e0ff */
[----:B-1----:R-:W-:-:S04]  /*0090*/  IMAD R0, R0, UR6, R3 ;  /* 0x0000000600007c24 */ /* 0x002fc8000f8e0203 */
[----:B--2---:R-:W-:Y:S01]  /*00a0*/  IMAD.X R7, RZ, RZ, UR5, P1 ;  /* 0x00000005ff077e24 */ /* 0x004fe200088e06ff */
[----:B0-----:R-:W-:-:S13]  /*00b0*/  ISETP.GE.AND P0, PT, R0, UR7, PT ;  /* 0x0000000700007c0c */ /* 0x001fda000bf06270 */
[----:B------:R-:W-:Y:S05]  /*00c0*/  @P0 EXIT ;  /* 0x000000000000094d */ /* 0x000fea0003800000 */
[----:B------:R-:W-:Y:S01]  /*00d0*/  MOV R2, 0x0 ;  /* 0x0000000000027802 */ /* 0x000fe20000000f00 */
[----:B------:R0:W-:Y:S01]  /*00e0*/  STL [R1], R0 ;  /* 0x0000000001007387 */ /* 0x0001e20000100800 */
[----:B------:R-:W1:Y:S04]  /*00f0*/  LDCU.64 UR4, c[0x4][0x8] ;  /* 0x01000100ff0477ac */ /* 0x000e680008000a00 */
[----:B------:R-:W2:Y:S01]  /*0100*/  LDC.64 R2, c[0x4][R2] ;  /* 0x0100000002027b82 */ /* 0x000ea20000000a00 */
[----:B-1----:R-:W-:Y:S01]  /*0110*/  MOV R4, UR4 ;  /* 0x0000000400047c02 */ /* 0x002fe20008000f00 */
[----:B0-----:R-:W-:-:S07]  /*0120*/  IMAD.U32 R5, RZ, RZ, UR5 ;  /* 0x00000005ff057e24 */ /* 0x001fce000f8e00ff */
[----:B------:R-:W-:-:S07]  /*0130*/  LEPC R20, `(.L_x_0) ;  /* 0x000000001014794e */ /* 0x000fce0000000000 */
[----:B--2---:R-:W-:Y:S05]  /*0140*/  CALL.ABS.NOINC R2 ;  /* 0x0000000002007343 */ /* 0x004fea0003c00000 */
.L_x_0:
[----:B------:R-:W-:Y:S05]  /*0150*/  EXIT ;  /* 0x000000000000794d */ /* 0x000fea0003800000 */
.L_x_1:
[----:B------:R-:W-:-:S00]  /*0160*/  BRA `(.L_x_1) ;  /* 0xfffffffc00fc7947 */ /* 0x000fc0000383ffff */
[----:B------:R-:W-:-:S00]  /*0170*/  NOP ;  /* 0x0000000000007918 */ /* 0x000fc00000000000 */
        /* <DEDUP_REMOVED lines=8> */
.L_x_2:


//--------------------- .nv.global.init           --------------------------
	.section	.nv.global.init,"aw",@progbits
.nv.global.init:
	.type		$str,@object
	.size		$str,(.L_0 - $str)
$str:
        /*0000*/ 	.byte	0x54, 0x68, 0x69, 0x73, 0x20, 0x69, 0x73, 0x20, 0x69, 0x74, 0x65, 0x72, 0x61, 0x74, 0x69, 0x6f
        /*0010*/ 	.byte	0x6e, 0x20, 0x6e, 0x75, 0x6d, 0x62, 0x65, 0x72, 0x20, 0x25, 0x64, 0x0a, 0x00
.L_0:


//--------------------- .nv.shared.reserved.0     --------------------------
	.section	.nv.shared.reserved.0,"aw",@nobits
	.weak		__nv_reservedSMEM_offset_0_alias
	.size		__nv_reservedSMEM_offset_0_alias, 0, 64
	.other		__nv_reservedSMEM_offset_0_alias,@"STO_CUDA_RESERVED_SHARED STV_DEFAULT"
__nv_reservedSMEM_offset_0_alias:
	.zero		0
	.zero		64


//--------------------- .nv.constant0._Z4loopi    --------------------------
	.section	.nv.constant0._Z4loopi,"a",@progbits
	.sectionflags	@""
	.align	4
.nv.constant0._Z4loopi:
	.zero		900


//--------------------- SYMBOLS --------------------------

	.type		.nv.reservedSmem.offset0,@object
	.size		.nv.reservedSmem.offset0,0x4
	.type		vprintf,@function
